	.headerflags	@"EF_CUDA_TEXMODE_UNIFIED EF_CUDA_64BIT_ADDRESS EF_CUDA_ACCELERATORS EF_CUDA_SM90 EF_CUDA_VIRTUAL_SM(EF_CUDA_SM90)"
	.elftype	@"ET_EXEC"


//--------------------- .nv.info                  --------------------------
	.section	.nv.info,"",@"SHT_CUDA_INFO"
	.align	4


	//----- nvinfo : EIATTR_REGCOUNT
	.align		4
        /*0000*/ 	.byte	0x04, 0x2f
        /*0002*/ 	.short	(.L_3 - .L_2)
	.align		4
.L_2:
        /*0004*/ 	.word	index@(triton_poi_fused_cat_3)
        /*0008*/ 	.word	0x0000003c


	//----- nvinfo : EIATTR_MIN_STACK_SIZE
	.align		4
.L_3:
        /*000c*/ 	.byte	0x04, 0x12
        /*000e*/ 	.short	(.L_5 - .L_4)
	.align		4
.L_4:
        /*0010*/ 	.word	index@(triton_poi_fused_cat_3)
        /*0014*/ 	.word	0x00000000


	//----- nvinfo : EIATTR_FRAME_SIZE
	.align		4
.L_5:
        /*0018*/ 	.byte	0x04, 0x11
        /*001a*/ 	.short	(.L_7 - .L_6)
	.align		4
.L_6:
        /*001c*/ 	.word	index@(triton_poi_fused_cat_3)
        /*0020*/ 	.word	0x00000000


	//----- nvinfo : EIATTR_MIN_STACK_SIZE
	.align		4
.L_7:
        /*0024*/ 	.byte	0x04, 0x12
        /*0026*/ 	.short	(.L_9 - .L_8)
	.align		4
.L_8:
        /*0028*/ 	.word	index@(triton_poi_fused_cat_3)
        /*002c*/ 	.word	0x00000000
.L_9:


//--------------------- .nv.info.triton_poi_fused_cat_3 --------------------------
	.section	.nv.info.triton_poi_fused_cat_3,"",@"SHT_CUDA_INFO"
	.sectionflags	@""
	.align	4


	//----- nvinfo : EIATTR_CUDA_API_VERSION
	.align		4
        /*0000*/ 	.byte	0x04, 0x37
        /*0002*/ 	.short	(.L_11 - .L_10)
.L_10:
        /*0004*/ 	.word	0x0000007c


	//----- nvinfo : EIATTR_KPARAM_INFO
	.align		4
.L_11:
        /*0008*/ 	.byte	0x04, 0x17
        /*000a*/ 	.short	(.L_13 - .L_12)
.L_12:
        /*000c*/ 	.word	0x00000000
        /*0010*/ 	.short	0x0016
        /*0012*/ 	.short	0x00b0
        /*0014*/ 	.byte	0x00, 0xf0, 0x11, 0x00


	//----- nvinfo : EIATTR_KPARAM_INFO
	.align		4
.L_13:
        /*0018*/ 	.byte	0x04, 0x17
        /*001a*/ 	.short	(.L_15 - .L_14)
.L_14:
        /*001c*/ 	.word	0x00000000
        /*0020*/ 	.short	0x0015
        /*0022*/ 	.short	0x00a8
        /*0024*/ 	.byte	0x00, 0xf4, 0x21, 0x00


	//----- nvinfo : EIATTR_KPARAM_INFO
	.align		4
.L_15:
        /*0028*/ 	.byte	0x04, 0x17
        /*002a*/ 	.short	(.L_17 - .L_16)
.L_16:
        /*002c*/ 	.word	0x00000000
        /*0030*/ 	.short	0x0014
        /*0032*/ 	.short	0x00a0
        /*0034*/ 	.byte	0x00, 0xf4, 0x21, 0x00


	//----- nvinfo : EIATTR_KPARAM_INFO
	.align		4
.L_17:
        /*0038*/ 	.byte	0x04, 0x17
        /*003a*/ 	.short	(.L_19 - .L_18)
.L_18:
        /*003c*/ 	.word	0x00000000
        /*0040*/ 	.short	0x0013
        /*0042*/ 	.short	0x0098
        /*0044*/ 	.byte	0x00, 0xf4, 0x21, 0x00


	//----- nvinfo : EIATTR_KPARAM_INFO
	.align		4
.L_19:
        /*0048*/ 	.byte	0x04, 0x17
        /*004a*/ 	.short	(.L_21 - .L_20)
.L_20:
        /*004c*/ 	.word	0x00000000
        /*0050*/ 	.short	0x0012
        /*0052*/ 	.short	0x0090
        /*0054*/ 	.byte	0x00, 0xf4, 0x21, 0x00


	//----- nvinfo : EIATTR_KPARAM_INFO
	.align		4
.L_21:
        /*0058*/ 	.byte	0x04, 0x17
        /*005a*/ 	.short	(.L_23 - .L_22)
.L_22:
        /*005c*/ 	.word	0x00000000
        /*0060*/ 	.short	0x0011
        /*0062*/ 	.short	0x0088
        /*0064*/ 	.byte	0x00, 0xf4, 0x21, 0x00


	//----- nvinfo : EIATTR_KPARAM_INFO
	.align		4
.L_23:
        /*0068*/ 	.byte	0x04, 0x17
        /*006a*/ 	.short	(.L_25 - .L_24)
.L_24:
        /*006c*/ 	.word	0x00000000
        /*0070*/ 	.short	0x0010
        /*0072*/ 	.short	0x0080
        /*0074*/ 	.byte	0x00, 0xf4, 0x21, 0x00


	//----- nvinfo : EIATTR_KPARAM_INFO
	.align		4
.L_25:
        /*0078*/ 	.byte	0x04, 0x17
        /*007a*/ 	.short	(.L_27 - .L_26)
.L_26:
        /*007c*/ 	.word	0x00000000
        /*0080*/ 	.short	0x000f
        /*0082*/ 	.short	0x0078
        /*0084*/ 	.byte	0x00, 0xf4, 0x21, 0x00


	//----- nvinfo : EIATTR_KPARAM_INFO
	.align		4
.L_27:
        /*0088*/ 	.byte	0x04, 0x17
        /*008a*/ 	.short	(.L_29 - .L_28)
.L_28:
        /*008c*/ 	.word	0x00000000
        /*0090*/ 	.short	0x000e
        /*0092*/ 	.short	0x0070
        /*0094*/ 	.byte	0x00, 0xf4, 0x21, 0x00


	//----- nvinfo : EIATTR_KPARAM_INFO
	.align		4
.L_29:
        /*0098*/ 	.byte	0x04, 0x17
        /*009a*/ 	.short	(.L_31 - .L_30)
.L_30:
        /*009c*/ 	.word	0x00000000
        /*00a0*/ 	.short	0x000d
        /*00a2*/ 	.short	0x0068
        /*00a4*/ 	.byte	0x00, 0xf4, 0x21, 0x00


	//----- nvinfo : EIATTR_KPARAM_INFO
	.align		4
.L_31:
        /*00a8*/ 	.byte	0x04, 0x17
        /*00aa*/ 	.short	(.L_33 - .L_32)
.L_32:
        /*00ac*/ 	.word	0x00000000
        /*00b0*/ 	.short	0x000c
        /*00b2*/ 	.short	0x0060
        /*00b4*/ 	.byte	0x00, 0xf4, 0x21, 0x00


	//----- nvinfo : EIATTR_KPARAM_INFO
	.align		4
.L_33:
        /*00b8*/ 	.byte	0x04, 0x17
        /*00ba*/ 	.short	(.L_35 - .L_34)
.L_34:
        /*00bc*/ 	.word	0x00000000
        /*00c0*/ 	.short	0x000b
        /*00c2*/ 	.short	0x0058
        /*00c4*/ 	.byte	0x00, 0xf4, 0x21, 0x00


	//----- nvinfo : EIATTR_KPARAM_INFO
	.align		4
.L_35:
        /*00c8*/ 	.byte	0x04, 0x17
        /*00ca*/ 	.short	(.L_37 - .L_36)
.L_36:
        /*00cc*/ 	.word	0x00000000
        /*00d0*/ 	.short	0x000a
        /*00d2*/ 	.short	0x0050
        /*00d4*/ 	.byte	0x00, 0xf4, 0x21, 0x00


	//----- nvinfo : EIATTR_KPARAM_INFO
	.align		4
.L_37:
        /*00d8*/ 	.byte	0x04, 0x17
        /*00da*/ 	.short	(.L_39 - .L_38)
.L_38:
        /*00dc*/ 	.word	0x00000000
        /*00e0*/ 	.short	0x0009
        /*00e2*/ 	.short	0x0048
        /*00e4*/ 	.byte	0x00, 0xf4, 0x21, 0x00


	//----- nvinfo : EIATTR_KPARAM_INFO
	.align		4
.L_39:
        /*00e8*/ 	.byte	0x04, 0x17
        /*00ea*/ 	.short	(.L_41 - .L_40)
.L_40:
        /*00ec*/ 	.word	0x00000000
        /*00f0*/ 	.short	0x0008
        /*00f2*/ 	.short	0x0040
        /*00f4*/ 	.byte	0x00, 0xf4, 0x21, 0x00


	//----- nvinfo : EIATTR_KPARAM_INFO
	.align		4
.L_41:
        /*00f8*/ 	.byte	0x04, 0x17
        /*00fa*/ 	.short	(.L_43 - .L_42)
.L_42:
        /*00fc*/ 	.word	0x00000000
        /*0100*/ 	.short	0x0007
        /*0102*/ 	.short	0x0038
        /*0104*/ 	.byte	0x00, 0xf4, 0x21, 0x00


	//----- nvinfo : EIATTR_KPARAM_INFO
	.align		4
.L_43:
        /*0108*/ 	.byte	0x04, 0x17
        /*010a*/ 	.short	(.L_45 - .L_44)
.L_44:
        /*010c*/ 	.word	0x00000000
        /*0110*/ 	.short	0x0006
        /*0112*/ 	.short	0x0030
        /*0114*/ 	.byte	0x00, 0xf4, 0x21, 0x00


	//----- nvinfo : EIATTR_KPARAM_INFO
	.align		4
.L_45:
        /*0118*/ 	.byte	0x04, 0x17
        /*011a*/ 	.short	(.L_47 - .L_46)
.L_46:
        /*011c*/ 	.word	0x00000000
        /*0120*/ 	.short	0x0005
        /*0122*/ 	.short	0x0028
        /*0124*/ 	.byte	0x00, 0xf4, 0x21, 0x00


	//----- nvinfo : EIATTR_KPARAM_INFO
	.align		4
.L_47:
        /*0128*/ 	.byte	0x04, 0x17
        /*012a*/ 	.short	(.L_49 - .L_48)
.L_48:
        /*012c*/ 	.word	0x00000000
        /*0130*/ 	.short	0x0004
        /*0132*/ 	.short	0x0020
        /*0134*/ 	.byte	0x00, 0xf4, 0x21, 0x00


	//----- nvinfo : EIATTR_KPARAM_INFO
	.align		4
.L_49:
        /*0138*/ 	.byte	0x04, 0x17
        /*013a*/ 	.short	(.L_51 - .L_50)
.L_50:
        /*013c*/ 	.word	0x00000000
        /*0140*/ 	.short	0x0003
        /*0142*/ 	.short	0x0018
        /*0144*/ 	.byte	0x00, 0xf4, 0x21, 0x00


	//----- nvinfo : EIATTR_KPARAM_INFO
	.align		4
.L_51:
        /*0148*/ 	.byte	0x04, 0x17
        /*014a*/ 	.short	(.L_53 - .L_52)
.L_52:
        /*014c*/ 	.word	0x00000000
        /*0150*/ 	.short	0x0002
        /*0152*/ 	.short	0x0010
        /*0154*/ 	.byte	0x00, 0xf4, 0x21, 0x00


	//----- nvinfo : EIATTR_KPARAM_INFO
	.align		4
.L_53:
        /*0158*/ 	.byte	0x04, 0x17
        /*015a*/ 	.short	(.L_55 - .L_54)
.L_54:
        /*015c*/ 	.word	0x00000000
        /*0160*/ 	.short	0x0001
        /*0162*/ 	.short	0x0008
        /*0164*/ 	.byte	0x00, 0xf4, 0x21, 0x00


	//----- nvinfo : EIATTR_KPARAM_INFO
	.align		4
.L_55:
        /*0168*/ 	.byte	0x04, 0x17
        /*016a*/ 	.short	(.L_57 - .L_56)
.L_56:
        /*016c*/ 	.word	0x00000000
        /*0170*/ 	.short	0x0000
        /*0172*/ 	.short	0x0000
        /*0174*/ 	.byte	0x00, 0xf4, 0x21, 0x00


	//----- nvinfo : EIATTR_SPARSE_MMA_MASK
	.align		4
.L_57:
        /*0178*/ 	.byte	0x03, 0x50
        /*017a*/ 	.short	0x0000


	//----- nvinfo : EIATTR_MAXREG_COUNT
	.align		4
        /*017c*/ 	.byte	0x03, 0x1b
        /*017e*/ 	.short	0x00ff


	//----- nvinfo : EIATTR_EXIT_INSTR_OFFSETS
	.align		4
        /*0180*/ 	.byte	0x04, 0x1c
        /*0182*/ 	.short	(.L_59 - .L_58)


	//   ....[0]....
.L_58:
        /*0184*/ 	.word	0x000013e0


	//   ....[1]....
        /*0188*/ 	.word	0x00001400


	//----- nvinfo : EIATTR_REQNTID
	.align		4
.L_59:
        /*018c*/ 	.byte	0x04, 0x10
        /*018e*/ 	.short	(.L_61 - .L_60)
.L_60:
        /*0190*/ 	.word	0x00000100
        /*0194*/ 	.word	0x00000001
        /*0198*/ 	.word	0x00000001


	//----- nvinfo : EIATTR_CBANK_PARAM_SIZE
	.align		4
.L_61:
        /*019c*/ 	.byte	0x03, 0x19
        /*019e*/ 	.short	0x00b4


	//----- nvinfo : EIATTR_PARAM_CBANK
	.align		4
        /*01a0*/ 	.byte	0x04, 0x0a
        /*01a2*/ 	.short	(.L_63 - .L_62)
	.align		4
.L_62:
        /*01a4*/ 	.word	index@(.nv.constant0.triton_poi_fused_cat_3)
        /*01a8*/ 	.short	0x0210
        /*01aa*/ 	.short	0x00b4


	//----- nvinfo : EIATTR_SW_WAR
	.align		4
.L_63:
        /*01ac*/ 	.byte	0x04, 0x36
        /*01ae*/ 	.short	(.L_65 - .L_64)
.L_64:
        /*01b0*/ 	.word	0x00000008
.L_65:


//--------------------- .nv.callgraph             --------------------------
	.section	.nv.callgraph,"",@"SHT_CUDA_CALLGRAPH"
	.align	4
	.sectionentsize	8
	.align		4
        /*0000*/ 	.word	0x00000000
	.align		4
        /*0004*/ 	.word	0xffffffff
	.align		4
        /*0008*/ 	.word	0x00000000
	.align		4
        /*000c*/ 	.word	0xfffffffe
	.align		4
        /*0010*/ 	.word	0x00000000
	.align		4
        /*0014*/ 	.word	0xfffffffd
	.align		4
        /*0018*/ 	.word	0x00000000
	.align		4
        /*001c*/ 	.word	0xfffffffc


//--------------------- .nv.constant4             --------------------------
	.section	.nv.constant4,"a",@progbits
	.align	8
	.align		8
.nv.constant4:
        /*0000*/ 	.dword	_$_str
	.align		8
        /*0008*/ 	.dword	_$_str_$_2


//--------------------- .text.triton_poi_fused_cat_3 --------------------------
	.section	.text.triton_poi_fused_cat_3,"ax",@progbits
	.align	128
        .global         triton_poi_fused_cat_3
        .type           triton_poi_fused_cat_3,@function
        .size           triton_poi_fused_cat_3,(.L_x_1 - triton_poi_fused_cat_3)
        .other          triton_poi_fused_cat_3,@"STO_CUDA_ENTRY STV_DEFAULT"
triton_poi_fused_cat_3:
.text.triton_poi_fused_cat_3:
[----:B------:R-:W0:Y:S01]  /*0000*/  LDC R1, c[0x0][0x28] ;  /* 0x00000a00ff017b82 */ /* 0x000e220000000800 */
[----:B------:R-:W1:Y:S07]  /*0010*/  S2R R0, SR_TID.X ;  /* 0x0000000000007919 */ /* 0x000e6e0000002100 */
[----:B------:R-:W2:Y:S01]  /*0020*/  LDC.64 R2, c[0x0][0x220] ;  /* 0x00008800ff027b82 */ /* 0x000ea20000000a00 */
[----:B------:R-:W-:Y:S01]  /*0030*/  CS2R R26, SRZ ;  /* 0x00000000001a7805 */ /* 0x000fe2000001ff00 */
[----:B------:R-:W-:Y:S01]  /*0040*/  ULDC.64 UR4, c[0x0][0x208] ;  /* 0x0000820000047ab9 */ /* 0x000fe20000000a00 */
[----:B------:R-:W3:Y:S05]  /*0050*/  S2R R5, SR_CTAID.X ;  /* 0x0000000000057919 */ /* 0x000eea0000002500 */
[----:B------:R-:W4:Y:S01]  /*0060*/  LDC.64 R16, c[0x0][0x248] ;  /* 0x00009200ff107b82 */ /* 0x000f220000000a00 */
[----:B------:R-:W-:Y:S01]  /*0070*/  CS2R R10, SRZ ;  /* 0x00000000000a7805 */ /* 0x000fe2000001ff00 */
[----:B------:R-:W-:-:S06]  /*0080*/  ULDC.64 UR6, c[0x0][0x238] ;  /* 0x00008e0000067ab9 */ /* 0x000fcc0000000a00 */
[----:B------:R-:W5:Y:S08]  /*0090*/  LDC.64 R18, c[0x0][0x240] ;  /* 0x00009000ff127b82 */ /* 0x000f700000000a00 */
[----:B------:R-:W5:Y:S01]  /*00a0*/  LDC.64 R20, c[0x0][0x250] ;  /* 0x00009400ff147b82 */ /* 0x000f620000000a00 */
[----:B-1----:R-:W-:-:S07]  /*00b0*/  IMAD.SHL.U32 R0, R0, 0x2, RZ ;  /* 0x0000000200007824 */ /* 0x002fce00078e00ff */
[----:B------:R-:W1:Y:S01]  /*00c0*/  LDC.64 R22, c[0x0][0x258] ;  /* 0x00009600ff167b82 */ /* 0x000e620000000a00 */
[----:B------:R-:W-:Y:S02]  /*00d0*/  LOP3.LUT R0, R0, 0x1fe, RZ, 0xc0, !PT ;  /* 0x000001fe00007812 */ /* 0x000fe400078ec0ff */
[----:B------:R-:W-:Y:S02]  /*00e0*/  CS2R R14, SRZ ;  /* 0x00000000000e7805 */ /* 0x000fe4000001ff00 */
[----:B------:R-:W-:Y:S01]  /*00f0*/  CS2R R12, SRZ ;  /* 0x00000000000c7805 */ /* 0x000fe2000001ff00 */
[----:B------:R-:W-:Y:S02]  /*0100*/  IMAD.MOV.U32 R50, RZ, RZ, 0x3e800000 ;  /* 0x3e800000ff327424 */ /* 0x000fe400078e00ff */
[----:B------:R-:W1:Y:S01]  /*0110*/  LDC.64 R28, c[0x0][0x218] ;  /* 0x00008600ff1c7b82 */ /* 0x000e620000000a00 */
[----:B---3--:R-:W-:-:S04]  /*0120*/  IMAD R5, R5, 0x200, R0 ;  /* 0x0000020005057824 */ /* 0x008fc800078e0200 */
[----:B------:R-:W-:-:S03]  /*0130*/  IMAD.HI R0, R5, 0x7f807f81, RZ ;  /* 0x7f807f8105007827 */ /* 0x000fc600078e02ff */
[----:B------:R-:W3:Y:S02]  /*0140*/  LDC.64 R30, c[0x0][0x210] ;  /* 0x00008400ff1e7b82 */ /* 0x000ee40000000a00 */
[----:B------:R-:W-:-:S04]  /*0150*/  SHF.R.U32.HI R7, RZ, 0x1f, R0 ;  /* 0x0000001fff077819 */ /* 0x000fc80000011600 */
[----:B------:R-:W-:Y:S02]  /*0160*/  LEA.HI.SX32 R0, R0, R7, 0x17 ;  /* 0x0000000700007211 */ /* 0x000fe400078fbaff */
[----:B------:R-:W3:Y:S03]  /*0170*/  LDC.64 R42, c[0x0][0x268] ;  /* 0x00009a00ff2a7b82 */ /* 0x000ee60000000a00 */
[----:B------:R-:W-:-:S04]  /*0180*/  IMAD R57, R0, -0x404, R5 ;  /* 0xfffffbfc00397824 */ /* 0x000fc800078e0205 */
[C---:B--2---:R-:W-:Y:S01]  /*0190*/  IMAD.WIDE R2, R57.reuse, 0x4, R2 ;  /* 0x0000000439027825 */ /* 0x044fe200078e0202 */
[C---:B------:R-:W-:Y:S02]  /*01a0*/  ISETP.GE.AND P1, PT, R57.reuse, 0x100, PT ;  /* 0x000001003900780c */ /* 0x040fe40003f26270 */
[----:B------:R-:W-:Y:S02]  /*01b0*/  LOP3.LUT R55, R57, 0xffffff00, RZ, 0xc0, !PT ;  /* 0xffffff0039377812 */ /* 0x000fe400078ec0ff */
[----:B------:R-:W-:Y:S02]  /*01c0*/  ISETP.LT.AND P4, PT, R5, 0x10100, !P1 ;  /* 0x000101000500780c */ /* 0x000fe40004f81270 */
[----:B------:R-:W-:Y:S01]  /*01d0*/  ISETP.NE.AND P2, PT, R55, 0x100, PT ;  /* 0x000001003700780c */ /* 0x000fe20003f45270 */
[----:B----4-:R-:W-:-:S04]  /*01e0*/  IMAD.WIDE R16, R57, 0x4, R16 ;  /* 0x0000000439107825 */ /* 0x010fc800078e0210 */
[----:B------:R-:W-:Y:S01]  /*01f0*/  IMAD.SHL.U32 R46, R0, 0x100, RZ ;  /* 0x00000100002e7824 */ /* 0x000fe200078e00ff */
[----:B------:R-:W-:Y:S02]  /*0200*/  ISETP.LT.AND P5, PT, R5, 0x10100, !P2 ;  /* 0x000101000500780c */ /* 0x000fe400057a1270 */
[----:B------:R-:W-:Y:S01]  /*0210*/  SHF.R.S32.HI R9, RZ, 0x1f, R57 ;  /* 0x0000001fff097819 */ /* 0x000fe20000011439 */
[C---:B-----5:R-:W-:Y:S01]  /*0220*/  IMAD.WIDE R18, R57.reuse, 0x4, R18 ;  /* 0x0000000439127825 */ /* 0x060fe200078e0212 */
[----:B------:R-:W-:Y:S01]  /*0230*/  P2R R6, PR, RZ, 0x2 ;  /* 0x00000002ff067803 */ /* 0x000fe20000000000 */
[----:B------:R2:W4:Y:S01]  /*0240*/  @P4 LDG.E.EL.64 R26, desc[UR4][R2.64] ;  /* 0x00000004021a4981 */ /* 0x000522000c2e1b00 */
[----:B------:R-:W-:Y:S01]  /*0250*/  IADD3 R0, P0, R57, R46, RZ ;  /* 0x0000002e39007210 */ /* 0x000fe20007f1e0ff */
[----:B0-----:R-:W-:Y:S01]  /*0260*/  IMAD.WIDE R20, R57, 0x4, R20 ;  /* 0x0000000439147825 */ /* 0x001fe200078e0214 */
[----:B------:R-:W-:Y:S02]  /*0270*/  CS2R R36, SRZ ;  /* 0x0000000000247805 */ /* 0x000fe4000001ff00 */
[----:B------:R-:W-:-:S02]  /*0280*/  CS2R R32, SRZ ;  /* 0x0000000000207805 */ /* 0x000fc4000001ff00 */
[----:B------:R-:W-:Y:S01]  /*0290*/  LEA.HI.X.SX32 R9, R46, R9, 0x1, P0 ;  /* 0x000000092e097211 */ /* 0x000fe200000f0eff */
[C---:B------:R-:W-:Y:S01]  /*02a0*/  IMAD.SHL.U32 R38, R0.reuse, 0x4, RZ ;  /* 0x0000000400267824 */ /* 0x040fe200078e00ff */
[----:B------:R-:W-:Y:S01]  /*02b0*/  P2R R7, PR, RZ, 0x4 ;  /* 0x00000004ff077803 */ /* 0x000fe20000000000 */
[----:B------:R0:W5:Y:S01]  /*02c0*/  @P5 LDG.E.EL.64 R10, desc[UR4][R16.64+-0x400] ;  /* 0xfffc0004100a5981 */ /* 0x000162000c2e1b00 */
[----:B--2---:R-:W-:Y:S02]  /*02d0*/  SHF.L.U64.HI R3, R0, 0x2, R9 ;  /* 0x0000000200037819 */ /* 0x004fe40000010209 */
[----:B------:R-:W-:Y:S02]  /*02e0*/  IADD3 R24, P0, R38, UR6, RZ ;  /* 0x0000000626187c10 */ /* 0x000fe4000ff1e0ff */
[----:B------:R-:W-:Y:S01]  /*02f0*/  CS2R R8, SRZ ;  /* 0x0000000000087805 */ /* 0x000fe2000001ff00 */
[C---:B-1----:R-:W-:Y:S01]  /*0300*/  IMAD.WIDE R22, R57.reuse, 0x4, R22 ;  /* 0x0000000439167825 */ /* 0x042fe200078e0216 */
[----:B------:R-:W2:Y:S01]  /*0310*/  @P5 LDG.E.EL.64 R14, desc[UR4][R18.64+-0x400] ;  /* 0xfffc0004120e5981 */ /* 0x000ea2000c2e1b00 */
[----:B------:R-:W-:Y:S01]  /*0320*/  IADD3.X R25, R3, UR7, RZ, P0, !PT ;  /* 0x0000000703197c10 */ /* 0x000fe200087fe4ff */
[----:B------:R-:W-:Y:S01]  /*0330*/  ULDC.64 UR6, c[0x0][0x260] ;  /* 0x0000980000067ab9 */ /* 0x000fe20000000a00 */
[----:B0-----:R-:W-:Y:S01]  /*0340*/  CS2R R16, SRZ ;  /* 0x0000000000107805 */ /* 0x001fe2000001ff00 */
[----:B------:R-:W2:Y:S04]  /*0350*/  @P5 LDG.E.EL.64 R12, desc[UR4][R20.64+-0x400] ;  /* 0xfffc0004140c5981 */ /* 0x000ea8000c2e1b00 */
[----:B------:R-:W2:Y:S04]  /*0360*/  @P5 LDG.E.EL.64 R8, desc[UR4][R24.64+-0x400] ;  /* 0xfffc000418085981 */ /* 0x000ea8000c2e1b00 */
[----:B------:R0:W3:Y:S02]  /*0370*/  @P5 LDG.E.EL.64 R16, desc[UR4][R22.64+-0x400] ;  /* 0xfffc000416105981 */ /* 0x0000e4000c2e1b00 */
[----:B0-----:R-:W0:Y:S01]  /*0380*/  LDC.64 R22, c[0x0][0x270] ;  /* 0x00009c00ff167b82 */ /* 0x001e220000000a00 */
[----:B------:R-:W-:Y:S01]  /*0390*/  CS2R R20, SRZ ;  /* 0x0000000000147805 */ /* 0x000fe2000001ff00 */
[----:B0-----:R-:W-:Y:S01]  /*03a0*/  IMAD.WIDE R22, R57, 0x4, R22 ;  /* 0x0000000439167825 */ /* 0x001fe200078e0216 */
[----:B----4-:R-:W-:-:S05]  /*03b0*/  SEL R27, R27, RZ, P4 ;  /* 0x000000ff1b1b7207 */ /* 0x010fca0002000000 */
[----:B------:R-:W-:-:S04]  /*03c0*/  FADD R27, R27, 9.9999997473787516356e-06 ;  /* 0x3727c5ac1b1b7421 */ /* 0x000fc80000000000 */
[----:B------:R-:W0:Y:S01]  /*03d0*/  MUFU.SQRT R53, R27 ;  /* 0x0000001b00357308 */ /* 0x000e220000002000 */
[----:B-----5:R-:W-:-:S05]  /*03e0*/  SEL R10, R10, RZ, P5 ;  /* 0x000000ff0a0a7207 */ /* 0x020fca0002800000 */
[----:B------:R-:W-:-:S06]  /*03f0*/  FADD R0, R10, 9.9999997473787516356e-06 ;  /* 0x3727c5ac0a007421 */ /* 0x000fcc0000000000 */
[----:B------:R-:W1:Y:S01]  /*0400*/  MUFU.SQRT R0, R0 ;  /* 0x0000000000007308 */ /* 0x000e620000002000 */
[----:B0-----:R-:W-:Y:S02]  /*0410*/  FSETP.GT.AND P3, PT, R53, 8.50705917302346158658e+37, PT ;  /* 0x7e8000003500780b */ /* 0x001fe40003f64000 */
[----:B------:R-:W-:Y:S02]  /*0420*/  SEL R2, R11, RZ, P5 ;  /* 0x000000ff0b027207 */ /* 0x000fe40002800000 */
[----:B--2---:R-:W-:Y:S02]  /*0430*/  SEL R11, R14, RZ, P5 ;  /* 0x000000ff0e0b7207 */ /* 0x004fe40002800000 */
[----:B------:R-:W-:Y:S02]  /*0440*/  SEL R10, R15, RZ, P5 ;  /* 0x000000ff0f0a7207 */ /* 0x000fe40002800000 */
[----:B------:R-:W-:Y:S02]  /*0450*/  SEL R8, R8, RZ, P5 ;  /* 0x000000ff08087207 */ /* 0x000fe40002800000 */
[----:B------:R-:W-:-:S02]  /*0460*/  SEL R9, R9, RZ, P5 ;  /* 0x000000ff09097207 */ /* 0x000fc40002800000 */
[----:B------:R-:W-:Y:S02]  /*0470*/  SEL R12, R12, RZ, P5 ;  /* 0x000000ff0c0c7207 */ /* 0x000fe40002800000 */
[----:B------:R-:W-:Y:S02]  /*0480*/  SEL R13, R13, RZ, P5 ;  /* 0x000000ff0d0d7207 */ /* 0x000fe40002800000 */
[----:B---3--:R-:W-:Y:S02]  /*0490*/  SEL R15, R16, RZ, P5 ;  /* 0x000000ff100f7207 */ /* 0x008fe40002800000 */
[----:B------:R-:W-:Y:S02]  /*04a0*/  SEL R14, R17, RZ, P5 ;  /* 0x000000ff110e7207 */ /* 0x000fe40002800000 */
[C---:B------:R-:W-:Y:S01]  /*04b0*/  FSETP.GEU.AND P5, PT, R53.reuse, 1.175494350822287508e-38, PT ;  /* 0x008000003500780b */ /* 0x040fe20003fae000 */
[----:B------:R-:W-:Y:S01]  /*04c0*/  @P3 FMUL R53, R53, 0.25 ;  /* 0x3e80000035353820 */ /* 0x000fe20000400000 */
[----:B------:R-:W-:-:S02]  /*04d0*/  FSEL R52, R50, 1, P3 ;  /* 0x3f80000032347808 */ /* 0x000fc40001800000 */
[C---:B-1----:R-:W-:Y:S02]  /*04e0*/  FSETP.GT.AND P3, PT, R0.reuse, 8.50705917302346158658e+37, PT ;  /* 0x7e8000000000780b */ /* 0x042fe40003f64000 */
[----:B------:R-:W-:Y:S02]  /*04f0*/  FSETP.GEU.AND P1, PT, R0, 1.175494350822287508e-38, PT ;  /* 0x008000000000780b */ /* 0x000fe40003f2e000 */
[----:B------:R-:W-:-:S05]  /*0500*/  FSEL R16, R50, 1, P3 ;  /* 0x3f80000032107808 */ /* 0x000fca0001800000 */
[----:B------:R-:W-:-:S04]  /*0510*/  @!P5 FMUL R53, R53, 16777216 ;  /* 0x4b8000003535d820 */ /* 0x000fc80000400000 */
[----:B------:R-:W-:Y:S01]  /*0520*/  @P3 FMUL R0, R0, 0.25 ;  /* 0x3e80000000003820 */ /* 0x000fe20000400000 */
[----:B------:R-:W-:Y:S01]  /*0530*/  ISETP.NE.AND P3, PT, R55, 0x200, PT ;  /* 0x000002003700780c */ /* 0x000fe20003f65270 */
[----:B------:R-:W-:-:S03]  /*0540*/  @!P5 FMUL R52, R52, 16777216 ;  /* 0x4b8000003434d820 */ /* 0x000fc60000400000 */
[----:B------:R-:W-:-:S13]  /*0550*/  ISETP.LT.AND P5, PT, R5, 0x10100, !P3 ;  /* 0x000101000500780c */ /* 0x000fda0005fa1270 */
[----:B------:R-:W2:Y:S01]  /*0560*/  @P5 LDG.E.EL.64 R20, desc[UR4][R22.64+-0x800] ;  /* 0xfff8000416145981 */ /* 0x000ea2000c2e1b00 */
[----:B------:R-:W-:-:S05]  /*0570*/  SEL R26, R26, RZ, P4 ;  /* 0x000000ff1a1a7207 */ /* 0x000fca0002000000 */
[----:B------:R-:W-:-:S04]  /*0580*/  FADD R26, R26, 9.9999997473787516356e-06 ;  /* 0x3727c5ac1a1a7421 */ /* 0x000fc80000000000 */
[----:B------:R0:W1:Y:S01]  /*0590*/  MUFU.SQRT R54, R26 ;  /* 0x0000001a00367308 */ /* 0x0000620000002000 */
[----:B------:R-:W-:-:S07]  /*05a0*/  FADD R2, R2, 9.9999997473787516356e-06 ;  /* 0x3727c5ac02027421 */ /* 0x000fce0000000000 */
[----:B------:R-:W3:Y:S01]  /*05b0*/  MUFU.SQRT R2, R2 ;  /* 0x0000000200027308 */ /* 0x000ee20000002000 */
[----:B------:R-:W-:Y:S01]  /*05c0*/  P2R R24, PR, RZ, 0x2 ;  /* 0x00000002ff187803 */ /* 0x000fe20000000000 */
[----:B------:R-:W-:Y:S01]  /*05d0*/  IMAD.WIDE R44, R57, 0x4, R28 ;  /* 0x00000004392c7825 */ /* 0x000fe200078e021c */
[----:B------:R-:W-:Y:S01]  /*05e0*/  P2R R18, PR, RZ, 0x8 ;  /* 0x00000008ff127803 */ /* 0x000fe20000000000 */
[----:B0-----:R-:W0:Y:S01]  /*05f0*/  LDC.64 R26, c[0x0][0x228] ;  /* 0x00008a00ff1a7b82 */ /* 0x001e220000000a00 */
[C---:B-1----:R-:W-:Y:S02]  /*0600*/  FSETP.GT.AND P6, PT, R54.reuse, 8.50705917302346158658e+37, PT ;  /* 0x7e8000003600780b */ /* 0x042fe40003fc4000 */
[----:B------:R-:W-:Y:S02]  /*0610*/  FSETP.GEU.AND P0, PT, R54, 1.175494350822287508e-38, PT ;  /* 0x008000003600780b */ /* 0x000fe40003f0e000 */
[----:B------:R-:W-:-:S09]  /*0620*/  FSEL R51, R50, 1, P6 ;  /* 0x3f80000032337808 */ /* 0x000fd20003000000 */
[----:B------:R-:W-:Y:S02]  /*0630*/  @P6 FMUL R54, R54, 0.25 ;  /* 0x3e80000036366820 */ /* 0x000fe40000400000 */
[----:B------:R-:W-:Y:S02]  /*0640*/  @!P0 FMUL R51, R51, 16777216 ;  /* 0x4b80000033338820 */ /* 0x000fe40000400000 */
[----:B------:R-:W-:Y:S01]  /*0650*/  @!P0 FMUL R54, R54, 16777216 ;  /* 0x4b80000036368820 */ /* 0x000fe20000400000 */
[C---:B---3--:R-:W-:Y:S02]  /*0660*/  FSETP.GT.AND P0, PT, R2.reuse, 8.50705917302346158658e+37, PT ;  /* 0x7e8000000200780b */ /* 0x048fe40003f04000 */
[----:B------:R-:W-:Y:S02]  /*0670*/  IADD3 R40, P6, R38, UR6, RZ ;  /* 0x0000000626287c10 */ /* 0x000fe4000ffde0ff */
[----:B------:R-:W-:Y:S02]  /*0680*/  FSETP.GEU.AND P1, PT, R2, 1.175494350822287508e-38, PT ;  /* 0x008000000200780b */ /* 0x000fe40003f2e000 */
[----:B------:R-:W-:Y:S01]  /*0690*/  IADD3.X R41, R3, UR7, RZ, P6, !PT ;  /* 0x0000000703297c10 */ /* 0x000fe2000b7fe4ff */
[----:B------:R-:W-:Y:S01]  /*06a0*/  ULDC.64 UR6, c[0x0][0x288] ;  /* 0x0000a20000067ab9 */ /* 0x000fe20000000a00 */
[----:B------:R-:W-:-:S05]  /*06b0*/  FSEL R17, R50, 1, P0 ;  /* 0x3f80000032117808 */ /* 0x000fca0000000000 */
[----:B------:R-:W-:Y:S01]  /*06c0*/  @P0 FMUL R2, R2, 0.25 ;  /* 0x3e80000002020820 */ /* 0x000fe20000400000 */
[----:B------:R-:W-:-:S04]  /*06d0*/  IADD3 R38, P0, R38, UR6, RZ ;  /* 0x0000000626267c10 */ /* 0x000fc8000ff1e0ff */
[----:B------:R-:W-:Y:S01]  /*06e0*/  IADD3.X R39, R3, UR7, RZ, P0, !PT ;  /* 0x0000000703277c10 */ /* 0x000fe200087fe4ff */
[C---:B------:R-:W-:Y:S01]  /*06f0*/  IMAD.IADD R29, R57.reuse, 0x1, R46 ;  /* 0x00000001391d7824 */ /* 0x040fe200078e022e */
[----:B------:R-:W-:Y:S01]  /*0700*/  P2R R25, PR, RZ, 0x2 ;  /* 0x00000002ff197803 */ /* 0x000fe20000000000 */
[----:B0-----:R-:W-:-:S04]  /*0710*/  IMAD.WIDE R26, R57, 0x4, R26 ;  /* 0x00000004391a7825 */ /* 0x001fc800078e021a */
[----:B------:R-:W-:Y:S01]  /*0720*/  IMAD.WIDE R42, R57, 0x4, R42 ;  /* 0x00000004392a7825 */ /* 0x000fe200078e022a */
[----:B------:R-:W3:Y:S01]  /*0730*/  @P4 LDG.E.EL.64 R32, desc[UR4][R26.64] ;  /* 0x000000041a204981 */ /* 0x000ee2000c2e1b00 */
[----:B--2---:R-:W-:Y:S02]  /*0740*/  SEL R20, R20, RZ, P5 ;  /* 0x000000ff14147207 */ /* 0x004fe40002800000 */
[----:B------:R-:W-:Y:S01]  /*0750*/  SEL R21, R21, RZ, P5 ;  /* 0x000000ff15157207 */ /* 0x000fe20002800000 */
[----:B------:R-:W-:Y:S01]  /*0760*/  MUFU.RCP R53, R53 ;  /* 0x0000003500357308 */ /* 0x000fe20000001000 */
[----:B------:R-:W-:Y:S01]  /*0770*/  ULDC.64 UR6, c[0x0][0x2b0] ;  /* 0x0000ac0000067ab9 */ /* 0x000fe20000000a00 */
[----:B------:R-:W-:Y:S02]  /*0780*/  FADD R20, R20, 9.9999997473787516356e-06 ;  /* 0x3727c5ac14147421 */ /* 0x000fe40000000000 */
[----:B------:R-:W-:-:S04]  /*0790*/  FADD R21, R21, 9.9999997473787516356e-06 ;  /* 0x3727c5ac15157421 */ /* 0x000fc80000000000 */
[----:B------:R-:W0:Y:S08]  /*07a0*/  MUFU.SQRT R3, R20 ;  /* 0x0000001400037308 */ /* 0x000e300000002000 */
[----:B------:R-:W1:Y:S01]  /*07b0*/  MUFU.SQRT R4, R21 ;  /* 0x0000001500047308 */ /* 0x000e620000002000 */
[----:B0-----:R-:W-:-:S04]  /*07c0*/  FSETP.GEU.AND P1, PT, R3, 1.175494350822287508e-38, PT ;  /* 0x008000000300780b */ /* 0x001fc80003f2e000 */
[----:B------:R-:W-:Y:S02]  /*07d0*/  P2R R22, PR, RZ, 0x2 ;  /* 0x00000002ff167803 */ /* 0x000fe40000000000 */
[----:B-1----:R-:W-:-:S04]  /*07e0*/  FSETP.GEU.AND P3, PT, R4, 1.175494350822287508e-38, PT ;  /* 0x008000000400780b */ /* 0x002fc80003f6e000 */
[----:B------:R-:W-:Y:S02]  /*07f0*/  P2R R20, PR, RZ, 0x8 ;  /* 0x00000008ff147803 */ /* 0x000fe40000000000 */
[----:B------:R-:W-:Y:S02]  /*0800*/  ISETP.NE.AND P3, PT, R22, RZ, PT ;  /* 0x000000ff1600720c */ /* 0x000fe40003f65270 */
[----:B------:R-:W0:Y:S02]  /*0810*/  LDC.64 R22, c[0x0][0x230] ;  /* 0x00008c00ff167b82 */ /* 0x000e240000000a00 */
[----:B------:R-:W-:Y:S02]  /*0820*/  P2R R21, PR, RZ, 0x8 ;  /* 0x00000008ff157803 */ /* 0x000fe40000000000 */
[----:B------:R-:W-:-:S04]  /*0830*/  ISETP.NE.AND P3, PT, R25, RZ, PT ;  /* 0x000000ff1900720c */ /* 0x000fc80003f65270 */
[----:B------:R-:W-:Y:S02]  /*0840*/  P2R R48, PR, RZ, 0x8 ;  /* 0x00000008ff307803 */ /* 0x000fe40000000000 */
[----:B------:R-:W-:Y:S02]  /*0850*/  ISETP.NE.AND P3, PT, R24, RZ, PT ;  /* 0x000000ff1800720c */ /* 0x000fe40003f65270 */
[----:B------:R-:W-:-:S06]  /*0860*/  CS2R R24, SRZ ;  /* 0x0000000000187805 */ /* 0x000fcc000001ff00 */
[----:B------:R1:W2:Y:S01]  /*0870*/  @P4 LDG.E.EL.64 R24, desc[UR4][R44.64] ;  /* 0x000000042c184981 */ /* 0x0002a2000c2e1b00 */
[----:B------:R-:W-:Y:S01]  /*0880*/  FSETP.GT.AND P0, PT, R3, 8.50705917302346158658e+37, PT ;  /* 0x7e8000000300780b */ /* 0x000fe20003f04000 */
[----:B-1----:R-:W1:Y:S01]  /*0890*/  LDC.64 R44, c[0x0][0x280] ;  /* 0x0000a000ff2c7b82 */ /* 0x002e620000000a00 */
[----:B0-----:R-:W-:-:S04]  /*08a0*/  IMAD.WIDE R34, R57, 0x4, R22 ;  /* 0x0000000439227825 */ /* 0x001fc800078e0216 */
[----:B------:R-:W-:-:S03]  /*08b0*/  IMAD.WIDE R30, R29, 0x4, R30 ;  /* 0x000000041d1e7825 */ /* 0x000fc600078e021e */
[----:B------:R-:W0:Y:S01]  /*08c0*/  LDC.64 R22, c[0x0][0x278] ;  /* 0x00009e00ff167b82 */ /* 0x000e220000000a00 */
[----:B------:R-:W-:-:S03]  /*08d0*/  CS2R R28, SRZ ;  /* 0x00000000001c7805 */ /* 0x000fc6000001ff00 */
[----:B------:R-:W-:Y:S01]  /*08e0*/  @P0 FMUL R3, R3, 0.25 ;  /* 0x3e80000003030820 */ /* 0x000fe20000400000 */
[----:B------:R-:W-:Y:S01]  /*08f0*/  FSEL R19, R50, 1, P0 ;  /* 0x3f80000032137808 */ /* 0x000fe20000000000 */
[----:B------:R-:W4:Y:S01]  /*0900*/  @P4 LDG.E.EL.64 R36, desc[UR4][R34.64] ;  /* 0x0000000422244981 */ /* 0x000f22000c2e1b00 */
[----:B------:R-:W-:-:S03]  /*0910*/  FSETP.GT.AND P0, PT, R4, 8.50705917302346158658e+37, PT ;  /* 0x7e8000000400780b */ /* 0x000fc60003f04000 */
[----:B------:R5:W2:Y:S01]  /*0920*/  @P4 LDG.E.EL.64 R28, desc[UR4][R30.64] ;  /* 0x000000041e1c4981 */ /* 0x000aa2000c2e1b00 */
[----:B-1----:R-:W-:Y:S01]  /*0930*/  IMAD.WIDE R44, R57, 0x4, R44 ;  /* 0x00000004392c7825 */ /* 0x002fe200078e022c */
[----:B-----5:R-:W-:Y:S02]  /*0940*/  CS2R R30, SRZ ;  /* 0x00000000001e7805 */ /* 0x020fe4000001ff00 */
[----:B------:R-:W-:-:S04]  /*0950*/  CS2R R34, SRZ ;  /* 0x0000000000227805 */ /* 0x000fc8000001ff00 */
[----:B------:R1:W5:Y:S01]  /*0960*/  @P5 LDG.E.EL.64 R30, desc[UR4][R44.64+-0x800] ;  /* 0xfff800042c1e5981 */ /* 0x000362000c2e1b00 */
[----:B0-----:R-:W-:-:S04]  /*0970*/  IMAD.WIDE R46, R57, 0x4, R22 ;  /* 0x00000004392e7825 */ /* 0x001fc800078e0216 */
[----:B------:R-:W-:Y:S01]  /*0980*/  @P0 FMUL R4, R4, 0.25 ;  /* 0x3e80000004040820 */ /* 0x000fe20000400000 */
[----:B------:R-:W-:Y:S02]  /*0990*/  FSEL R50, R50, 1, P0 ;  /* 0x3f80000032327808 */ /* 0x000fe40000000000 */
[----:B------:R-:W-:Y:S01]  /*09a0*/  ISETP.NE.AND P0, PT, R55, 0x300, PT ;  /* 0x000003003700780c */ /* 0x000fe20003f05270 */
[----:B------:R0:W2:Y:S01]  /*09b0*/  @P5 LDG.E.EL.64 R34, desc[UR4][R46.64+-0x800] ;  /* 0xfff800042e225981 */ /* 0x0000a2000c2e1b00 */
[----:B-1----:R-:W1:Y:S01]  /*09c0*/  LDC.64 R44, c[0x0][0x298] ;  /* 0x0000a600ff2c7b82 */ /* 0x002e620000000a00 */
[----:B------:R-:W-:Y:S02]  /*09d0*/  CS2R R26, SRZ ;  /* 0x00000000001a7805 */ /* 0x000fe4000001ff00 */
[C---:B------:R-:W-:Y:S01]  /*09e0*/  ISETP.LT.AND P6, PT, R5.reuse, 0x10100, !P0 ;  /* 0x000101000500780c */ /* 0x040fe200047c1270 */
[----:B0-----:R-:W-:Y:S01]  /*09f0*/  IMAD.HI R46, R5, 0x7f807f81, RZ ;  /* 0x7f807f81052e7827 */ /* 0x001fe200078e02ff */
[----:B------:R-:W-:-:S02]  /*0a00*/  CS2R R22, SRZ ;  /* 0x0000000000167805 */ /* 0x000fc4000001ff00 */
[----:B------:R0:W2:Y:S02]  /*0a10*/  @P5 LDG.E.EL.64 R26, desc[UR4][R42.64+-0x800] ;  /* 0xfff800042a1a5981 */ /* 0x0000a4000c2e1b00 */
[----:B------:R-:W-:Y:S02]  /*0a20*/  SHF.R.U32.HI R47, RZ, 0x1f, R46 ;  /* 0x0000001fff2f7819 */ /* 0x000fe4000001162e */
[----:B------:R3:W2:Y:S02]  /*0a30*/  @P5 LDG.E.EL.64 R22, desc[UR4][R40.64+-0x800] ;  /* 0xfff8000428165981 */ /* 0x0006a4000c2e1b00 */
[----:B------:R-:W-:Y:S02]  /*0a40*/  LEA.HI.SX32 R46, R46, R47, 0x17 ;  /* 0x0000002f2e2e7211 */ /* 0x000fe400078fbaff */
[----:B0-----:R-:W-:-:S03]  /*0a50*/  CS2R R42, SRZ ;  /* 0x00000000002a7805 */ /* 0x001fc6000001ff00 */
[----:B---3--:R-:W-:-:S03]  /*0a60*/  IMAD R41, R46, -0x404, R5 ;  /* 0xfffffbfc2e297824 */ /* 0x008fc600078e0205 */
[----:B------:R0:W3:Y:S01]  /*0a70*/  @P6 LDG.E.EL.64 R42, desc[UR4][R38.64+-0xc00] ;  /* 0xfff40004262a6981 */ /* 0x0000e2000c2e1b00 */
[----:B-1----:R-:W-:Y:S01]  /*0a80*/  IMAD.WIDE R44, R41, 0x4, R44 ;  /* 0x00000004292c7825 */ /* 0x002fe200078e022c */
[----:B0-----:R-:W-:-:S06]  /*0a90*/  CS2R R38, SRZ ;  /* 0x0000000000267805 */ /* 0x001fcc000001ff00 */
[----:B------:R0:W2:Y:S01]  /*0aa0*/  @P6 LDG.E.EL.64 R38, desc[UR4][R44.64+-0xc00] ;  /* 0xfff400042c266981 */ /* 0x0000a2000c2e1b00 */
[----:B------:R-:W-:Y:S01]  /*0ab0*/  FMUL R52, R53, R52 ;  /* 0x0000003435347220 */ /* 0x000fe20000400000 */
[----:B------:R-:W1:Y:S01]  /*0ac0*/  MUFU.RCP R54, R54 ;  /* 0x0000003600367308 */ /* 0x000e620000001000 */
[----:B------:R-:W-:Y:S01]  /*0ad0*/  P2R R49, PR, RZ, 0x8 ;  /* 0x00000008ff317803 */ /* 0x000fe20000000000 */
[----:B0-----:R-:W0:Y:S01]  /*0ae0*/  LDC.64 R44, c[0x0][0x2a0] ;  /* 0x0000a800ff2c7b82 */ /* 0x001e220000000a00 */
[----:B-1----:R-:W-:Y:S01]  /*0af0*/  FMUL R51, R54, R51 ;  /* 0x0000003336337220 */ /* 0x002fe20000400000 */
[----:B------:R-:W-:Y:S02]  /*0b00*/  IMAD.MOV.U32 R54, RZ, RZ, 0x3e800000 ;  /* 0x3e800000ff367424 */ /* 0x000fe400078e00ff */
[----:B0-----:R-:W-:Y:S01]  /*0b10*/  IMAD.WIDE R44, R41, 0x4, R44 ;  /* 0x00000004292c7825 */ /* 0x001fe200078e022c */
[----:B--2---:R-:W-:Y:S02]  /*0b20*/  SEL R38, R38, RZ, P6 ;  /* 0x000000ff26267207 */ /* 0x004fe40003000000 */
[----:B------:R-:W-:-:S03]  /*0b30*/  SEL R39, R39, RZ, P6 ;  /* 0x000000ff27277207 */ /* 0x000fc60003000000 */
[----:B------:R-:W-:Y:S02]  /*0b40*/  FADD R47, R38, 9.9999997473787516356e-06 ;  /* 0x3727c5ac262f7421 */ /* 0x000fe40000000000 */
[----:B------:R-:W-:Y:S02]  /*0b50*/  FADD R53, R39, 9.9999997473787516356e-06 ;  /* 0x3727c5ac27357421 */ /* 0x000fe40000000000 */
[----:B------:R-:W0:Y:S08]  /*0b60*/  MUFU.SQRT R46, R47 ;  /* 0x0000002f002e7308 */ /* 0x000e300000002000 */
[----:B------:R-:W1:Y:S01]  /*0b70*/  MUFU.SQRT R40, R53 ;  /* 0x0000003500287308 */ /* 0x000e620000002000 */
[----:B0-----:R-:W-:-:S02]  /*0b80*/  FSETP.GT.AND P1, PT, R46, 8.50705917302346158658e+37, PT ;  /* 0x7e8000002e00780b */ /* 0x001fc40003f24000 */
[----:B-1----:R-:W-:Y:S02]  /*0b90*/  FSETP.GT.AND P3, PT, R40, 8.50705917302346158658e+37, PT ;  /* 0x7e8000002800780b */ /* 0x002fe40003f64000 */
[----:B------:R-:W-:Y:S02]  /*0ba0*/  FSETP.GEU.AND P2, PT, R46, 1.175494350822287508e-38, PT ;  /* 0x008000002e00780b */ /* 0x000fe40003f4e000 */
[----:B------:R-:W-:-:S07]  /*0bb0*/  FSEL R38, R54, 1, P1 ;  /* 0x3f80000036267808 */ /* 0x000fce0000800000 */
[----:B------:R-:W-:Y:S01]  /*0bc0*/  @P1 FMUL R46, R46, 0.25 ;  /* 0x3e8000002e2e1820 */ /* 0x000fe20000400000 */
[----:B------:R-:W-:Y:S02]  /*0bd0*/  FSETP.GEU.AND P1, PT, R40, 1.175494350822287508e-38, PT ;  /* 0x008000002800780b */ /* 0x000fe40003f2e000 */
[----:B------:R-:W-:Y:S01]  /*0be0*/  FSEL R39, R54, 1, P3 ;  /* 0x3f80000036277808 */ /* 0x000fe20001800000 */
[----:B------:R-:W-:Y:S01]  /*0bf0*/  @P3 FMUL R40, R40, 0.25 ;  /* 0x3e80000028283820 */ /* 0x000fe20000400000 */
[----:B------:R-:W-:-:S13]  /*0c00*/  ISETP.NE.AND P3, PT, R49, RZ, PT ;  /* 0x000000ff3100720c */ /* 0x000fda0003f65270 */
[----:B------:R-:W-:Y:S01]  /*0c10*/  @!P3 FMUL R0, R0, 16777216 ;  /* 0x4b8000000000b820 */ /* 0x000fe20000400000 */
[----:B------:R-:W-:Y:S01]  /*0c20*/  @!P3 FMUL R16, R16, 16777216 ;  /* 0x4b8000001010b820 */ /* 0x000fe20000400000 */
[----:B------:R-:W-:-:S13]  /*0c30*/  ISETP.NE.AND P3, PT, R48, RZ, PT ;  /* 0x000000ff3000720c */ /* 0x000fda0003f65270 */
[----:B------:R-:W-:Y:S01]  /*0c40*/  @!P3 FMUL R2, R2, 16777216 ;  /* 0x4b8000000202b820 */ /* 0x000fe20000400000 */
[----:B------:R-:W-:Y:S01]  /*0c50*/  @!P3 FMUL R17, R17, 16777216 ;  /* 0x4b8000001111b820 */ /* 0x000fe20000400000 */
[----:B------:R-:W-:Y:S01]  /*0c60*/  ISETP.NE.AND P3, PT, R21, RZ, PT ;  /* 0x000000ff1500720c */ /* 0x000fe20003f65270 */
[----:B------:R-:W-:Y:S01]  /*0c70*/  @!P2 FMUL R46, R46, 16777216 ;  /* 0x4b8000002e2ea820 */ /* 0x000fe20000400000 */
[----:B------:R-:W-:Y:S01]  /*0c80*/  @!P2 FMUL R38, R38, 16777216 ;  /* 0x4b8000002626a820 */ /* 0x000fe20000400000 */
[----:B------:R-:W-:Y:S02]  /*0c90*/  ISETP.NE.AND P2, PT, R7, RZ, PT ;  /* 0x000000ff0700720c */ /* 0x000fe40003f45270 */
[----:B------:R-:W0:Y:S08]  /*0ca0*/  MUFU.RCP R7, R0 ;  /* 0x0000000000077308 */ /* 0x000e300000001000 */
[----:B------:R-:W-:Y:S01]  /*0cb0*/  @!P3 FMUL R3, R3, 16777216 ;  /* 0x4b8000000303b820 */ /* 0x000fe20000400000 */
[----:B------:R-:W-:Y:S01]  /*0cc0*/  @!P3 FMUL R19, R19, 16777216 ;  /* 0x4b8000001313b820 */ /* 0x000fe20000400000 */
[----:B------:R-:W-:-:S02]  /*0cd0*/  ISETP.NE.AND P3, PT, R20, RZ, PT ;  /* 0x000000ff1400720c */ /* 0x000fc40003f65270 */
[----:B------:R-:W1:Y:S01]  /*0ce0*/  MUFU.RCP R20, R2 ;  /* 0x0000000200147308 */ /* 0x000e620000001000 */
[----:B------:R-:W-:Y:S01]  /*0cf0*/  @!P1 FMUL R40, R40, 16777216 ;  /* 0x4b80000028289820 */ /* 0x000fe20000400000 */
[----:B------:R-:W-:Y:S01]  /*0d00*/  @!P1 FMUL R39, R39, 16777216 ;  /* 0x4b80000027279820 */ /* 0x000fe20000400000 */
[----:B------:R-:W-:-:S08]  /*0d10*/  ISETP.NE.AND P1, PT, R6, RZ, PT ;  /* 0x000000ff0600720c */ /* 0x000fd00003f25270 */
[----:B------:R-:W-:Y:S01]  /*0d20*/  @!P3 FMUL R4, R4, 16777216 ;  /* 0x4b8000000404b820 */ /* 0x000fe20000400000 */
[----:B------:R-:W-:Y:S01]  /*0d30*/  @!P3 FMUL R50, R50, 16777216 ;  /* 0x4b8000003232b820 */ /* 0x000fe20000400000 */
[----:B------:R-:W-:Y:S01]  /*0d40*/  ISETP.NE.AND P3, PT, R18, RZ, PT ;  /* 0x000000ff1200720c */ /* 0x000fe20003f65270 */
[----:B0-----:R-:W-:Y:S02]  /*0d50*/  FMUL R18, R7, R16 ;  /* 0x0000001007127220 */ /* 0x001fe40000400000 */
[----:B------:R-:W0:Y:S01]  /*0d60*/  LDC.64 R6, c[0x0][0x290] ;  /* 0x0000a400ff067b82 */ /* 0x000e220000000a00 */
[----:B-1----:R-:W-:Y:S01]  /*0d70*/  FMUL R20, R20, R17 ;  /* 0x0000001114147220 */ /* 0x002fe20000400000 */
[----:B------:R-:W1:Y:S08]  /*0d80*/  MUFU.RCP R16, R3 ;  /* 0x0000000300107308 */ /* 0x000e700000001000 */
[----:B------:R-:W2:Y:S08]  /*0d90*/  MUFU.RCP R17, R4 ;  /* 0x0000000400117308 */ /* 0x000eb00000001000 */
[----:B------:R-:W0:Y:S08]  /*0da0*/  MUFU.RCP R21, R46 ;  /* 0x0000002e00157308 */ /* 0x000e300000001000 */
[----:B------:R-:W0:Y:S01]  /*0db0*/  MUFU.RCP R0, R40 ;  /* 0x0000002800007308 */ /* 0x000e220000001000 */
[----:B-1----:R-:W-:Y:S01]  /*0dc0*/  FMUL R19, R16, R19 ;  /* 0x0000001310137220 */ /* 0x002fe20000400000 */
[----:B--2---:R-:W-:Y:S01]  /*0dd0*/  FMUL R50, R17, R50 ;  /* 0x0000003211327220 */ /* 0x004fe20000400000 */
[----:B0-----:R-:W-:Y:S01]  /*0de0*/  IMAD.WIDE R16, R41, 0x4, R6 ;  /* 0x0000000429107825 */ /* 0x001fe200078e0206 */
[----:B------:R-:W-:-:S03]  /*0df0*/  CS2R R6, SRZ ;  /* 0x0000000000067805 */ /* 0x000fc6000001ff00 */
[----:B------:R-:W-:-:S03]  /*0e00*/  FMUL R47, R21, R38 ;  /* 0x00000026152f7220 */ /* 0x000fc60000400000 */
[----:B------:R0:W2:Y:S01]  /*0e10*/  @P6 LDG.E.EL.64 R6, desc[UR4][R16.64+-0xc00] ;  /* 0xfff4000410066981 */ /* 0x0000a2000c2e1b00 */
[----:B------:R-:W-:Y:S02]  /*0e20*/  FMUL R0, R0, R39 ;  /* 0x0000002700007220 */ /* 0x000fe40000400000 */
[----:B------:R-:W1:Y:S01]  /*0e30*/  LDC.64 R38, c[0x0][0x2a8] ;  /* 0x0000aa00ff267b82 */ /* 0x000e620000000a00 */
[----:B------:R-:W-:Y:S02]  /*0e40*/  CS2R R2, SRZ ;  /* 0x0000000000027805 */ /* 0x000fe4000001ff00 */
[----:B0-----:R-:W-:-:S04]  /*0e50*/  CS2R R16, SRZ ;  /* 0x0000000000107805 */ /* 0x001fc8000001ff00 */
[----:B------:R0:W4:Y:S01]  /*0e60*/  @P6 LDG.E.EL.64 R2, desc[UR4][R44.64+-0xc00] ;  /* 0xfff400042c026981 */ /* 0x000122000c2e1b00 */
[----:B-1----:R-:W-:-:S05]  /*0e70*/  IMAD.WIDE R38, R41, 0x4, R38 ;  /* 0x0000000429267825 */ /* 0x002fca00078e0226 */
[----:B------:R-:W5:Y:S01]  /*0e80*/  @P6 LDG.E.EL.64 R16, desc[UR4][R38.64+-0xc00] ;  /* 0xfff4000426106981 */ /* 0x000f62000c2e1b00 */
[----:B---3--:R-:W-:Y:S02]  /*0e90*/  SEL R4, R42, RZ, P6 ;  /* 0x000000ff2a047207 */ /* 0x008fe40003000000 */
[----:B------:R-:W-:Y:S02]  /*0ea0*/  SEL R43, R43, RZ, P6 ;  /* 0x000000ff2b2b7207 */ /* 0x000fe40003000000 */
[----:B------:R-:W-:Y:S02]  /*0eb0*/  SEL R26, R26, RZ, P5 ;  /* 0x000000ff1a1a7207 */ /* 0x000fe40002800000 */
[----:B------:R-:W-:Y:S02]  /*0ec0*/  SEL R27, R27, RZ, P5 ;  /* 0x000000ff1b1b7207 */ /* 0x000fe40002800000 */
[----:B------:R-:W-:Y:S02]  /*0ed0*/  SEL R34, R34, RZ, P5 ;  /* 0x000000ff22227207 */ /* 0x000fe40002800000 */
[----:B------:R-:W-:-:S02]  /*0ee0*/  SEL R35, R35, RZ, P5 ;  /* 0x000000ff23237207 */ /* 0x000fc40002800000 */
[----:B--2---:R-:W-:-:S05]  /*0ef0*/  SEL R21, R6, RZ, P6 ;  /* 0x000000ff06157207 */ /* 0x004fca0003000000 */
[----:B------:R-:W-:Y:S01]  /*0f00*/  FADD R4, R4, -R21 ;  /* 0x8000001504047221 */ /* 0x000fe20000000000 */
[----:B------:R-:W-:-:S03]  /*0f10*/  SEL R6, R7, RZ, P6 ;  /* 0x000000ff07067207 */ /* 0x000fc60003000000 */
[----:B------:R-:W-:Y:S01]  /*0f20*/  FMUL R21, R47, R4 ;  /* 0x000000042f157220 */ /* 0x000fe20000400000 */
[----:B------:R-:W-:-:S04]  /*0f30*/  IMAD.HI R4, R5, 0x7f807f81, RZ ;  /* 0x7f807f8105047827 */ /* 0x000fc800078e02ff */
[----:B------:R-:W-:Y:S01]  /*0f40*/  FADD R7, R43, -R6 ;  /* 0x800000062b077221 */ /* 0x000fe20000000000 */
[----:B0-----:R-:W-:Y:S02]  /*0f50*/  SHF.R.U32.HI R45, RZ, 0x1f, R4 ;  /* 0x0000001fff2d7819 */ /* 0x001fe40000011604 */
[----:B----4-:R-:W-:Y:S02]  /*0f60*/  SEL R43, R2, RZ, P6 ;  /* 0x000000ff022b7207 */ /* 0x010fe40003000000 */
[----:B------:R-:W-:Y:S01]  /*0f70*/  LEA.HI.SX32 R2, R4, R45, 0x13 ;  /* 0x0000002d04027211 */ /* 0x000fe200078f9aff */
[----:B------:R-:W-:-:S04]  /*0f80*/  FMUL R0, R0, R7 ;  /* 0x0000000700007220 */ /* 0x000fc80000400000 */
[----:B------:R-:W-:Y:S01]  /*0f90*/  IMAD.SHL.U32 R2, R2, 0x4, RZ ;  /* 0x0000000402027824 */ /* 0x000fe200078e00ff */
[----:B------:R-:W-:Y:S02]  /*0fa0*/  SEL R6, R3, RZ, P6 ;  /* 0x000000ff03067207 */ /* 0x000fe40003000000 */
[----:B------:R-:W-:Y:S02]  /*0fb0*/  SHF.R.S32.HI R7, RZ, 0x1f, R41 ;  /* 0x0000001fff077819 */ /* 0x000fe40000011429 */
[----:B-----5:R-:W-:Y:S02]  /*0fc0*/  SEL R16, R16, RZ, P6 ;  /* 0x000000ff10107207 */ /* 0x020fe40003000000 */
[----:B------:R-:W-:Y:S02]  /*0fd0*/  SEL R17, R17, RZ, P6 ;  /* 0x000000ff11117207 */ /* 0x000fe40003000000 */
[----:B------:R-:W-:Y:S01]  /*0fe0*/  IADD3 R3, P6, R41, R2, RZ ;  /* 0x0000000229037210 */ /* 0x000fe20007fde0ff */
[----:B------:R-:W-:-:S02]  /*0ff0*/  FFMA R16, R43, R21, R16 ;  /* 0x000000152b107223 */ /* 0x000fc40000000010 */
[----:B------:R-:W-:Y:S01]  /*1000*/  FFMA R17, R6, R0, R17 ;  /* 0x0000000006117223 */ /* 0x000fe20000000011 */
[----:B------:R-:W-:Y:S02]  /*1010*/  LEA.HI.X.SX32 R4, R2, R7, 0x1, P6 ;  /* 0x0000000702047211 */ /* 0x000fe400030f0eff */
[----:B------:R-:W-:Y:S02]  /*1020*/  SEL R7, R30, RZ, P5 ;  /* 0x000000ff1e077207 */ /* 0x000fe40002800000 */
[----:B------:R-:W-:Y:S02]  /*1030*/  SEL R0, R31, RZ, P5 ;  /* 0x000000ff1f007207 */ /* 0x000fe40002800000 */
[----:B------:R-:W-:Y:S02]  /*1040*/  SEL R31, R22, RZ, P5 ;  /* 0x000000ff161f7207 */ /* 0x000fe40002800000 */
[----:B------:R-:W-:Y:S02]  /*1050*/  SEL R30, R23, RZ, P5 ;  /* 0x000000ff171e7207 */ /* 0x000fe40002800000 */
[----:B------:R-:W-:-:S02]  /*1060*/  LEA R2, P6, R3, UR6, 0x2 ;  /* 0x0000000603027c11 */ /* 0x000fc4000f8c10ff */
[C---:B------:R-:W-:Y:S02]  /*1070*/  FSETP.GEU.AND P5, PT, R16.reuse, RZ, PT ;  /* 0x000000ff1000720b */ /* 0x040fe40003fae000 */
[----:B------:R-:W-:Y:S02]  /*1080*/  LEA.HI.X R3, R3, UR7, R4, 0x2, P6 ;  /* 0x0000000703037c11 */ /* 0x000fe4000b0f1404 */
[----:B------:R-:W-:Y:S02]  /*1090*/  FSETP.GEU.AND P6, PT, R17, RZ, PT ;  /* 0x000000ff1100720b */ /* 0x000fe40003fce000 */
[----:B------:R-:W-:Y:S02]  /*10a0*/  FSEL R4, R16, RZ, P5 ;  /* 0x000000ff10047208 */ /* 0x000fe40002800000 */
[----:B------:R-:W-:Y:S02]  /*10b0*/  ISETP.GE.AND P5, PT, R5, 0x10100, PT ;  /* 0x000101000500780c */ /* 0x000fe40003fa6270 */
[----:B------:R-:W-:-:S02]  /*10c0*/  FSEL R6, R17, RZ, P6 ;  /* 0x000000ff11067208 */ /* 0x000fc40003000000 */
[----:B------:R-:W-:Y:S02]  /*10d0*/  ISETP.GT.AND P6, PT, R41, 0x3ff, !P5 ;  /* 0x000003ff2900780c */ /* 0x000fe40006fc4270 */
[----:B------:R-:W-:-:S11]  /*10e0*/  CS2R R16, SRZ ;  /* 0x0000000000107805 */ /* 0x000fd6000001ff00 */
[----:B------:R0:W2:Y:S01]  /*10f0*/  @P6 LDG.E.EL.64 R16, desc[UR4][R2.64+-0x1000] ;  /* 0xfff0000402106981 */ /* 0x0000a2000c2e1b00 */
[----:B------:R-:W-:Y:S01]  /*1100*/  FADD R11, R8, -R11 ;  /* 0x8000000b080b7221 */ /* 0x000fe20000000000 */
[----:B------:R-:W-:Y:S01]  /*1110*/  SEL R23, R24, RZ, P4 ;  /* 0x000000ff18177207 */ /* 0x000fe20002000000 */
[----:B------:R-:W-:Y:S01]  /*1120*/  FADD R26, R31, -R26 ;  /* 0x8000001a1f1a7221 */ /* 0x000fe20000000000 */
[----:B------:R-:W-:Y:S01]  /*1130*/  SEL R24, R25, RZ, P4 ;  /* 0x000000ff19187207 */ /* 0x000fe20002000000 */
[----:B------:R-:W-:Y:S01]  /*1140*/  FMUL R11, R18, R11 ;  /* 0x0000000b120b7220 */ /* 0x000fe20000400000 */
[----:B------:R-:W-:Y:S01]  /*1150*/  SEL R22, R28, RZ, P4 ;  /* 0x000000ff1c167207 */ /* 0x000fe20002000000 */
[----:B------:R-:W-:Y:S01]  /*1160*/  FADD R27, R30, -R27 ;  /* 0x8000001b1e1b7221 */ /* 0x000fe20000000000 */
[----:B------:R-:W-:Y:S01]  /*1170*/  SEL R21, R29, RZ, P4 ;  /* 0x000000ff1d157207 */ /* 0x000fe20002000000 */
[----:B------:R-:W-:Y:S01]  /*1180*/  FMUL R19, R19, R26 ;  /* 0x0000001a13137220 */ /* 0x000fe20000400000 */
[----:B0-----:R-:W0:Y:S01]  /*1190*/  LDC.64 R2, c[0x0][0x2b8] ;  /* 0x0000ae00ff027b82 */ /* 0x001e220000000a00 */
[----:B------:R-:W-:Y:S01]  /*11a0*/  FFMA R11, R12, R11, R15 ;  /* 0x0000000b0c0b7223 */ /* 0x000fe2000000000f */
[----:B------:R-:W-:Y:S01]  /*11b0*/  FADD R9, R9, -R10 ;  /* 0x8000000a09097221 */ /* 0x000fe20000000000 */
[----:B------:R-:W-:Y:S01]  /*11c0*/  FMUL R27, R50, R27 ;  /* 0x0000001b321b7220 */ /* 0x000fe20000400000 */
[----:B------:R-:W-:Y:S01]  /*11d0*/  FADD R22, R22, -R23 ;  /* 0x8000001716167221 */ /* 0x000fe20000000000 */
[----:B------:R-:W-:Y:S01]  /*11e0*/  FADD R21, R21, -R24 ;  /* 0x8000001815157221 */ /* 0x000fe20000000000 */
[----:B------:R-:W-:Y:S01]  /*11f0*/  FFMA R7, R34, R19, R7 ;  /* 0x0000001322077223 */ /* 0x000fe20000000007 */
[----:B------:R-:W-:Y:S01]  /*1200*/  SEL R23, R32, RZ, P4 ;  /* 0x000000ff20177207 */ /* 0x000fe20002000000 */
[----:B------:R-:W-:Y:S01]  /*1210*/  FMUL R9, R20, R9 ;  /* 0x0000000914097220 */ /* 0x000fe20000400000 */
[----:B------:R-:W-:Y:S01]  /*1220*/  SEL R36, R36, RZ, P4 ;  /* 0x000000ff24247207 */ /* 0x000fe20002000000 */
[----:B------:R-:W-:Y:S01]  /*1230*/  FFMA R0, R35, R27, R0 ;  /* 0x0000001b23007223 */ /* 0x000fe20000000000 */
[----:B------:R-:W-:Y:S01]  /*1240*/  SEL R8, R33, RZ, P4 ;  /* 0x000000ff21087207 */ /* 0x000fe20002000000 */
[----:B------:R-:W-:Y:S01]  /*1250*/  FMUL R22, R51, R22 ;  /* 0x0000001633167220 */ /* 0x000fe20000400000 */
[----:B------:R-:W-:Y:S01]  /*1260*/  SEL R37, R37, RZ, P4 ;  /* 0x000000ff25257207 */ /* 0x000fe20002000000 */
[----:B------:R-:W-:Y:S01]  /*1270*/  FMUL R21, R52, R21 ;  /* 0x0000001534157220 */ /* 0x000fe20000400000 */
[----:B------:R-:W-:Y:S01]  /*1280*/  FFMA R9, R13, R9, R14 ;  /* 0x000000090d097223 */ /* 0x000fe2000000000e */
[----:B------:R-:W-:Y:S01]  /*1290*/  FSETP.GEU.AND P4, PT, R7, RZ, PT ;  /* 0x000000ff0700720b */ /* 0x000fe20003f8e000 */
[----:B------:R-:W-:Y:S01]  /*12a0*/  FFMA R22, R23, R22, R36 ;  /* 0x0000001617167223 */ /* 0x000fe20000000024 */
[----:B------:R-:W-:-:S02]  /*12b0*/  FFMA R21, R8, R21, R37 ;  /* 0x0000001508157223 */ /* 0x000fc40000000025 */
[----:B------:R-:W-:-:S03]  /*12c0*/  FSEL R13, R7, RZ, P4 ;  /* 0x000000ff070d7208 */ /* 0x000fc60002000000 */
[----:B------:R-:W-:Y:S01]  /*12d0*/  FSETP.GEU.AND P4, PT, R21, RZ, PT ;  /* 0x000000ff1500720b */ /* 0x000fe20003f8e000 */
[----:B0-----:R-:W-:Y:S01]  /*12e0*/  IMAD.WIDE R2, R5, 0x4, R2 ;  /* 0x0000000405027825 */ /* 0x001fe200078e0202 */
[----:B--2---:R-:W-:Y:S02]  /*12f0*/  @P0 SEL R4, R16, RZ, P6 ;  /* 0x000000ff10040207 */ /* 0x004fe40003000000 */
[----:B------:R-:W-:Y:S02]  /*1300*/  @P0 SEL R6, R17, RZ, P6 ;  /* 0x000000ff11060207 */ /* 0x000fe40003000000 */
[----:B------:R-:W-:-:S04]  /*1310*/  FSETP.GEU.AND P0, PT, R11, RZ, PT ;  /* 0x000000ff0b00720b */ /* 0x000fc80003f0e000 */
[----:B------:R-:W-:Y:S02]  /*1320*/  FSEL R11, R11, RZ, P0 ;  /* 0x000000ff0b0b7208 */ /* 0x000fe40000000000 */
[C---:B------:R-:W-:Y:S02]  /*1330*/  FSETP.GEU.AND P0, PT, R0.reuse, RZ, PT ;  /* 0x000000ff0000720b */ /* 0x040fe40003f0e000 */
[C---:B------:R-:W-:Y:S02]  /*1340*/  FSETP.GEU.AND P6, PT, R9.reuse, RZ, PT ;  /* 0x000000ff0900720b */ /* 0x040fe40003fce000 */
[----:B------:R-:W-:Y:S02]  /*1350*/  FSEL R7, R0, RZ, P0 ;  /* 0x000000ff00077208 */ /* 0x000fe40000000000 */
[----:B------:R-:W-:Y:S02]  /*1360*/  FSETP.GEU.AND P0, PT, R22, RZ, PT ;  /* 0x000000ff1600720b */ /* 0x000fe40003f0e000 */
[----:B------:R-:W-:-:S02]  /*1370*/  FSEL R9, R9, RZ, P6 ;  /* 0x000000ff09097208 */ /* 0x000fc40003000000 */
[----:B------:R-:W-:Y:S02]  /*1380*/  @P2 FSEL R11, R13, R4, !P3 ;  /* 0x000000040d0b2208 */ /* 0x000fe40005800000 */
[----:B------:R-:W-:Y:S02]  /*1390*/  @P2 FSEL R9, R7, R6, !P3 ;  /* 0x0000000607092208 */ /* 0x000fe40005800000 */
[----:B------:R-:W-:Y:S02]  /*13a0*/  FSEL R22, R22, RZ, P0 ;  /* 0x000000ff16167208 */ /* 0x000fe40000000000 */
[----:B------:R-:W-:Y:S02]  /*13b0*/  FSEL R0, R21, RZ, P4 ;  /* 0x000000ff15007208 */ /* 0x000fe40002000000 */
[----:B------:R-:W-:Y:S02]  /*13c0*/  FSEL R8, R22, R11, !P1 ;  /* 0x0000000b16087208 */ /* 0x000fe40004800000 */
[----:B------:R-:W-:Y:S01]  /*13d0*/  FSEL R9, R0, R9, !P1 ;  /* 0x0000000900097208 */ /* 0x000fe20004800000 */
[----:B------:R-:W-:Y:S06]  /*13e0*/  @P5 EXIT ;  /* 0x000000000000594d */ /* 0x000fec0003800000 */
[----:B------:R-:W-:Y:S01]  /*13f0*/  STG.E.64 desc[UR4][R2.64], R8 ;  /* 0x0000000802007986 */ /* 0x000fe2000c101b04 */
[----:B------:R-:W-:Y:S05]  /*1400*/  EXIT ;  /* 0x000000000000794d */ /* 0x000fea0003800000 */
.L_x_0:
[----:B------:R-:W-:-:S00]  /*1410*/  BRA `(.L_x_0) ;  /* 0xfffffffc00fc7947 */ /* 0x000fc0000383ffff */
[----:B------:R-:W-:-:S00]  /*1420*/  NOP ;  /* 0x0000000000007918 */ /* 0x000fc00000000000 */
        /* <DEDUP_REMOVED lines=13> */
.L_x_1:


//--------------------- .nv.global.init           --------------------------
	.section	.nv.global.init,"aw",@progbits
.nv.global.init:
	.type		_$_str,@object
	.size		_$_str,(_$_str_$_2 - _$_str)
_$_str:
        /*0000*/ 	.byte	0x5f, 0x5f, 0x43, 0x55, 0x44, 0x41, 0x5f, 0x46, 0x54, 0x5a, 0x00
	.type		_$_str_$_2,@object
	.size		_$_str_$_2,(.L_1 - _$_str_$_2)
_$_str_$_2:
        /*000b*/ 	.byte	0x5f, 0x5f, 0x43, 0x55, 0x44, 0x41, 0x5f, 0x50, 0x52, 0x45, 0x43, 0x5f, 0x53, 0x51, 0x52, 0x54
        /*001b*/ 	.byte	0x00
.L_1:


//--------------------- .nv.constant0.triton_poi_fused_cat_3 --------------------------
	.section	.nv.constant0.triton_poi_fused_cat_3,"a",@progbits
	.sectionflags	@""
	.align	4
.nv.constant0.triton_poi_fused_cat_3:
	.zero		708
